//
// Generated by NVIDIA NVVM Compiler
//
// Compiler Build ID: CL-36424714
// Cuda compilation tools, release 13.0, V13.0.88
// Based on NVVM 20.0.0
//

.version 9.0
.target sm_100
.address_size 64

	// .globl	_Z6MatMulPiS_S_i

.visible .entry _Z6MatMulPiS_S_i(
	.param .u64 .ptr .align 1 _Z6MatMulPiS_S_i_param_0,
	.param .u64 .ptr .align 1 _Z6MatMulPiS_S_i_param_1,
	.param .u64 .ptr .align 1 _Z6MatMulPiS_S_i_param_2,
	.param .u32 _Z6MatMulPiS_S_i_param_3
)
{
	.reg .pred 	%p<10>;
	.reg .b32 	%r<95>;
	.reg .b32 	%f<68>;
	.reg .b64 	%rd<65>;

	ld.param.u64 	%rd10, [_Z6MatMulPiS_S_i_param_0];
	ld.param.u64 	%rd11, [_Z6MatMulPiS_S_i_param_1];
	ld.param.u64 	%rd9, [_Z6MatMulPiS_S_i_param_2];
	ld.param.u32 	%r37, [_Z6MatMulPiS_S_i_param_3];
	cvta.to.global.u64 	%rd1, %rd11;
	cvta.to.global.u64 	%rd2, %rd10;
	mov.u32 	%r1, %tid.x;
	mov.u32 	%r2, %tid.y;
	setp.lt.s32 	%p1, %r37, 1;
	mov.f32 	%f67, 0f00000000;
	@%p1 bra 	$L__BB0_12;
	mul.lo.s32 	%r3, %r37, %r2;
	and.b32  	%r4, %r37, 7;
	setp.lt.u32 	%p2, %r37, 8;
	mov.f32 	%f67, 0f00000000;
	mov.b32 	%r93, 0;
	@%p2 bra 	$L__BB0_4;
	and.b32  	%r93, %r37, 2147483640;
	neg.s32 	%r91, %r93;
	add.s32 	%r90, %r1, %r37;
	shl.b32 	%r8, %r37, 3;
	shl.b32 	%r39, %r37, 1;
	add.s32 	%r89, %r1, %r39;
	mad.lo.s32 	%r88, %r37, 3, %r1;
	shl.b32 	%r40, %r37, 2;
	add.s32 	%r87, %r1, %r40;
	mad.lo.s32 	%r86, %r37, 5, %r1;
	mad.lo.s32 	%r85, %r37, 6, %r1;
	mad.lo.s32 	%r84, %r37, 7, %r1;
	mul.wide.u32 	%rd12, %r1, 4;
	add.s64 	%rd64, %rd1, %rd12;
	mul.wide.u32 	%rd13, %r3, 4;
	add.s64 	%rd14, %rd13, %rd2;
	add.s64 	%rd63, %rd14, 16;
	mov.f32 	%f67, 0f00000000;
	mul.wide.u32 	%rd29, %r8, 4;
$L__BB0_3:
	.pragma "nounroll";
	ld.global.u32 	%r41, [%rd63+-16];
	cvt.rn.f32.s32 	%f17, %r41;
	ld.global.u32 	%r42, [%rd64];
	cvt.rn.f32.s32 	%f18, %r42;
	fma.rn.f32 	%f19, %f17, %f18, %f67;
	ld.global.u32 	%r43, [%rd63+-12];
	cvt.rn.f32.s32 	%f20, %r43;
	mul.wide.u32 	%rd15, %r90, 4;
	add.s64 	%rd16, %rd1, %rd15;
	ld.global.u32 	%r44, [%rd16];
	cvt.rn.f32.s32 	%f21, %r44;
	fma.rn.f32 	%f22, %f20, %f21, %f19;
	ld.global.u32 	%r45, [%rd63+-8];
	cvt.rn.f32.s32 	%f23, %r45;
	mul.wide.u32 	%rd17, %r89, 4;
	add.s64 	%rd18, %rd1, %rd17;
	ld.global.u32 	%r46, [%rd18];
	cvt.rn.f32.s32 	%f24, %r46;
	fma.rn.f32 	%f25, %f23, %f24, %f22;
	ld.global.u32 	%r47, [%rd63+-4];
	cvt.rn.f32.s32 	%f26, %r47;
	mul.wide.u32 	%rd19, %r88, 4;
	add.s64 	%rd20, %rd1, %rd19;
	ld.global.u32 	%r48, [%rd20];
	cvt.rn.f32.s32 	%f27, %r48;
	fma.rn.f32 	%f28, %f26, %f27, %f25;
	ld.global.u32 	%r49, [%rd63];
	cvt.rn.f32.s32 	%f29, %r49;
	mul.wide.u32 	%rd21, %r87, 4;
	add.s64 	%rd22, %rd1, %rd21;
	ld.global.u32 	%r50, [%rd22];
	cvt.rn.f32.s32 	%f30, %r50;
	fma.rn.f32 	%f31, %f29, %f30, %f28;
	ld.global.u32 	%r51, [%rd63+4];
	cvt.rn.f32.s32 	%f32, %r51;
	mul.wide.u32 	%rd23, %r86, 4;
	add.s64 	%rd24, %rd1, %rd23;
	ld.global.u32 	%r52, [%rd24];
	cvt.rn.f32.s32 	%f33, %r52;
	fma.rn.f32 	%f34, %f32, %f33, %f31;
	ld.global.u32 	%r53, [%rd63+8];
	cvt.rn.f32.s32 	%f35, %r53;
	mul.wide.u32 	%rd25, %r85, 4;
	add.s64 	%rd26, %rd1, %rd25;
	ld.global.u32 	%r54, [%rd26];
	cvt.rn.f32.s32 	%f36, %r54;
	fma.rn.f32 	%f37, %f35, %f36, %f34;
	ld.global.u32 	%r55, [%rd63+12];
	cvt.rn.f32.s32 	%f38, %r55;
	mul.wide.u32 	%rd27, %r84, 4;
	add.s64 	%rd28, %rd1, %rd27;
	ld.global.u32 	%r56, [%rd28];
	cvt.rn.f32.s32 	%f39, %r56;
	fma.rn.f32 	%f67, %f38, %f39, %f37;
	add.s32 	%r91, %r91, 8;
	add.s32 	%r90, %r90, %r8;
	add.s32 	%r89, %r89, %r8;
	add.s32 	%r88, %r88, %r8;
	add.s32 	%r87, %r87, %r8;
	add.s32 	%r86, %r86, %r8;
	add.s32 	%r85, %r85, %r8;
	add.s32 	%r84, %r84, %r8;
	add.s64 	%rd64, %rd64, %rd29;
	add.s64 	%rd63, %rd63, 32;
	setp.ne.s32 	%p3, %r91, 0;
	@%p3 bra 	$L__BB0_3;
$L__BB0_4:
	setp.eq.s32 	%p4, %r4, 0;
	@%p4 bra 	$L__BB0_12;
	and.b32  	%r32, %r37, 3;
	setp.lt.u32 	%p5, %r4, 4;
	@%p5 bra 	$L__BB0_7;
	add.s32 	%r57, %r93, %r3;
	mul.wide.u32 	%rd30, %r57, 4;
	add.s64 	%rd31, %rd2, %rd30;
	ld.global.u32 	%r58, [%rd31];
	cvt.rn.f32.s32 	%f41, %r58;
	mad.lo.s32 	%r59, %r93, %r37, %r1;
	mul.wide.u32 	%rd32, %r59, 4;
	add.s64 	%rd33, %rd1, %rd32;
	ld.global.u32 	%r60, [%rd33];
	cvt.rn.f32.s32 	%f42, %r60;
	fma.rn.f32 	%f43, %f41, %f42, %f67;
	cvt.u64.u32 	%rd34, %r3;
	cvt.u64.u32 	%rd35, %r93;
	add.s64 	%rd36, %rd35, %rd34;
	shl.b64 	%rd37, %rd36, 2;
	add.s64 	%rd38, %rd2, %rd37;
	ld.global.u32 	%r61, [%rd38+4];
	cvt.rn.f32.s32 	%f44, %r61;
	add.s32 	%r62, %r59, %r37;
	mul.wide.u32 	%rd39, %r62, 4;
	add.s64 	%rd40, %rd1, %rd39;
	ld.global.u32 	%r63, [%rd40];
	cvt.rn.f32.s32 	%f45, %r63;
	fma.rn.f32 	%f46, %f44, %f45, %f43;
	ld.global.u32 	%r64, [%rd38+8];
	cvt.rn.f32.s32 	%f47, %r64;
	add.s32 	%r65, %r62, %r37;
	mul.wide.u32 	%rd41, %r65, 4;
	add.s64 	%rd42, %rd1, %rd41;
	ld.global.u32 	%r66, [%rd42];
	cvt.rn.f32.s32 	%f48, %r66;
	fma.rn.f32 	%f49, %f47, %f48, %f46;
	ld.global.u32 	%r67, [%rd38+12];
	cvt.rn.f32.s32 	%f50, %r67;
	add.s32 	%r68, %r65, %r37;
	mul.wide.u32 	%rd43, %r68, 4;
	add.s64 	%rd44, %rd1, %rd43;
	ld.global.u32 	%r69, [%rd44];
	cvt.rn.f32.s32 	%f51, %r69;
	fma.rn.f32 	%f67, %f50, %f51, %f49;
	add.s32 	%r93, %r93, 4;
$L__BB0_7:
	setp.eq.s32 	%p6, %r32, 0;
	@%p6 bra 	$L__BB0_12;
	setp.eq.s32 	%p7, %r32, 1;
	@%p7 bra 	$L__BB0_10;
	add.s32 	%r70, %r93, %r3;
	mul.wide.u32 	%rd45, %r70, 4;
	add.s64 	%rd46, %rd2, %rd45;
	ld.global.u32 	%r71, [%rd46];
	cvt.rn.f32.s32 	%f53, %r71;
	mad.lo.s32 	%r72, %r93, %r37, %r1;
	mul.wide.u32 	%rd47, %r72, 4;
	add.s64 	%rd48, %rd1, %rd47;
	ld.global.u32 	%r73, [%rd48];
	cvt.rn.f32.s32 	%f54, %r73;
	fma.rn.f32 	%f55, %f53, %f54, %f67;
	cvt.u64.u32 	%rd49, %r3;
	cvt.u64.u32 	%rd50, %r93;
	add.s64 	%rd51, %rd50, %rd49;
	shl.b64 	%rd52, %rd51, 2;
	add.s64 	%rd53, %rd2, %rd52;
	ld.global.u32 	%r74, [%rd53+4];
	cvt.rn.f32.s32 	%f56, %r74;
	add.s32 	%r75, %r72, %r37;
	mul.wide.u32 	%rd54, %r75, 4;
	add.s64 	%rd55, %rd1, %rd54;
	ld.global.u32 	%r76, [%rd55];
	cvt.rn.f32.s32 	%f57, %r76;
	fma.rn.f32 	%f67, %f56, %f57, %f55;
	add.s32 	%r93, %r93, 2;
$L__BB0_10:
	and.b32  	%r77, %r37, 1;
	setp.eq.b32 	%p8, %r77, 1;
	not.pred 	%p9, %p8;
	@%p9 bra 	$L__BB0_12;
	add.s32 	%r78, %r93, %r3;
	mul.wide.u32 	%rd56, %r78, 4;
	add.s64 	%rd57, %rd2, %rd56;
	ld.global.u32 	%r79, [%rd57];
	cvt.rn.f32.s32 	%f58, %r79;
	mad.lo.s32 	%r80, %r93, %r37, %r1;
	mul.wide.u32 	%rd58, %r80, 4;
	add.s64 	%rd59, %rd1, %rd58;
	ld.global.u32 	%r81, [%rd59];
	cvt.rn.f32.s32 	%f59, %r81;
	fma.rn.f32 	%f67, %f58, %f59, %f67;
$L__BB0_12:
	cvta.to.global.u64 	%rd60, %rd9;
	cvt.rzi.s32.f32 	%r82, %f67;
	mad.lo.s32 	%r83, %r37, %r2, %r1;
	mul.wide.s32 	%rd61, %r83, 4;
	add.s64 	%rd62, %rd60, %rd61;
	st.global.u32 	[%rd62], %r82;
	ret;

}


// ===== COMPILED SASS (sm_100) =====

	.target	sm_100

	.elftype	@"ET_EXEC"


//--------------------- .note.nv.tkinfo           --------------------------
	.section	.note.nv.tkinfo,"",@"SHT_NOTE"
	.sectionflags	@"SHF_NOTE_NV_TKINFO"
	.tkinfo
        /*0018*/ 	.word	0x00000002
        /*0030*/ 	.string	""
        /*0030*/ 	.string	"ptxas"
        /*0030*/ 	.string	"Cuda compilation tools, release 13.0, V13.0.88"
        /*0030*/ 	.string	"Build cuda_13.0.r13.0/compiler.36424714_0"
        /*0030*/ 	.string	"-arch sm_100 -m 64 "



//--------------------- .note.nv.cuinfo           --------------------------
	.section	.note.nv.cuinfo,"",@"SHT_NOTE"
	.sectionflags	@"SHF_NOTE_NV_CUINFO"
        /*0018*/ 	.short	0x0002
        /*001a*/ 	.short	0x0064
        /*001c*/ 	.short	0x0082
	.zero		2


//--------------------- .nv.info                  --------------------------
	.section	.nv.info,"",@"SHT_CUDA_INFO"
	.align	4


	//----- nvinfo : EIATTR_REGCOUNT
	.align		4
        /*0000*/ 	.byte	0x04, 0x2f
        /*0002*/ 	.short	(.L_1 - .L_0)
	.align		4
.L_0:
        /*0004*/ 	.word	index@(_Z6MatMulPiS_S_i)
        /*0008*/ 	.word	0x00000020


	//----- nvinfo : EIATTR_FRAME_SIZE
	.align		4
.L_1:
        /*000c*/ 	.byte	0x04, 0x11
        /*000e*/ 	.short	(.L_3 - .L_2)
	.align		4
.L_2:
        /*0010*/ 	.word	index@(_Z6MatMulPiS_S_i)
        /*0014*/ 	.word	0x00000000


	//----- nvinfo : EIATTR_MIN_STACK_SIZE
	.align		4
.L_3:
        /*0018*/ 	.byte	0x04, 0x12
        /*001a*/ 	.short	(.L_5 - .L_4)
	.align		4
.L_4:
        /*001c*/ 	.word	index@(_Z6MatMulPiS_S_i)
        /*0020*/ 	.word	0x00000000
.L_5:


//--------------------- .nv.compat                --------------------------
	.section	.nv.compat,"",@"SHT_CUDA_COMPAT_INFO"
	.align	4
        /*0000*/ 	.byte	0x02, 0x09, 0x00, 0x00, 0x02, 0x02, 0x01, 0x00, 0x02, 0x05, 0x05, 0x00, 0x03, 0x07, 0x01, 0x01
        /*0010*/ 	.byte	0x02, 0x03, 0x00, 0x00, 0x02, 0x06, 0x01, 0x00, 0x04, 0x0b, 0x08, 0x00, 0x09, 0x00, 0x00, 0x00
        /*0020*/ 	.byte	0x00, 0x00, 0x00, 0x00


//--------------------- .nv.info._Z6MatMulPiS_S_i --------------------------
	.section	.nv.info._Z6MatMulPiS_S_i,"",@"SHT_CUDA_INFO"
	.sectionflags	@""
	.align	4


	//----- nvinfo : EIATTR_CUDA_API_VERSION
	.align		4
        /*0000*/ 	.byte	0x04, 0x37
        /*0002*/ 	.short	(.L_7 - .L_6)
.L_6:
        /*0004*/ 	.word	0x00000082


	//----- nvinfo : EIATTR_KPARAM_INFO
	.align		4
.L_7:
        /*0008*/ 	.byte	0x04, 0x17
        /*000a*/ 	.short	(.L_9 - .L_8)
.L_8:
        /*000c*/ 	.word	0x00000000
        /*0010*/ 	.short	0x0003
        /*0012*/ 	.short	0x0018
        /*0014*/ 	.byte	0x00, 0xf0, 0x11, 0x00


	//----- nvinfo : EIATTR_KPARAM_INFO
	.align		4
.L_9:
        /*0018*/ 	.byte	0x04, 0x17
        /*001a*/ 	.short	(.L_11 - .L_10)
.L_10:
        /*001c*/ 	.word	0x00000000
        /*0020*/ 	.short	0x0002
        /*0022*/ 	.short	0x0010
        /*0024*/ 	.byte	0x00, 0xf5, 0x21, 0x00


	//----- nvinfo : EIATTR_KPARAM_INFO
	.align		4
.L_11:
        /*0028*/ 	.byte	0x04, 0x17
        /*002a*/ 	.short	(.L_13 - .L_12)
.L_12:
        /*002c*/ 	.word	0x00000000
        /*0030*/ 	.short	0x0001
        /*0032*/ 	.short	0x0008
        /*0034*/ 	.byte	0x00, 0xf5, 0x21, 0x00


	//----- nvinfo : EIATTR_KPARAM_INFO
	.align		4
.L_13:
        /*0038*/ 	.byte	0x04, 0x17
        /*003a*/ 	.short	(.L_15 - .L_14)
.L_14:
        /*003c*/ 	.word	0x00000000
        /*0040*/ 	.short	0x0000
        /*0042*/ 	.short	0x0000
        /*0044*/ 	.byte	0x00, 0xf5, 0x21, 0x00


	//----- nvinfo : EIATTR_SPARSE_MMA_MASK
	.align		4
.L_15:
        /*0048*/ 	.byte	0x03, 0x50
        /*004a*/ 	.short	0x0000


	//----- nvinfo : EIATTR_MAXREG_COUNT
	.align		4
        /*004c*/ 	.byte	0x03, 0x1b
        /*004e*/ 	.short	0x00ff


	//----- nvinfo : EIATTR_MERCURY_ISA_VERSION
	.align		4
        /*0050*/ 	.byte	0x03, 0x5f
        /*0052*/ 	.short	0x0101


	//----- nvinfo : EIATTR_VRC_CTA_INIT_COUNT
	.align		4
        /*0054*/ 	.byte	0x02, 0x4a
	.zero		1
	.zero		1


	//----- nvinfo : EIATTR_EXIT_INSTR_OFFSETS
	.align		4
        /*0058*/ 	.byte	0x04, 0x1c
        /*005a*/ 	.short	(.L_17 - .L_16)


	//   ....[0]....
.L_16:
        /*005c*/ 	.word	0x00000b70


	//----- nvinfo : EIATTR_CBANK_PARAM_SIZE
	.align		4
.L_17:
        /*0060*/ 	.byte	0x03, 0x19
        /*0062*/ 	.short	0x001c


	//----- nvinfo : EIATTR_PARAM_CBANK
	.align		4
        /*0064*/ 	.byte	0x04, 0x0a
        /*0066*/ 	.short	(.L_19 - .L_18)
	.align		4
.L_18:
        /*0068*/ 	.word	index@(.nv.constant0._Z6MatMulPiS_S_i)
        /*006c*/ 	.short	0x0380
        /*006e*/ 	.short	0x001c


	//----- nvinfo : EIATTR_SW_WAR
	.align		4
.L_19:
        /*0070*/ 	.byte	0x04, 0x36
        /*0072*/ 	.short	(.L_21 - .L_20)
.L_20:
        /*0074*/ 	.word	0x00000008
.L_21:


//--------------------- .nv.callgraph             --------------------------
	.section	.nv.callgraph,"",@"SHT_CUDA_CALLGRAPH"
	.align	4
	.sectionentsize	8
	.align		4
        /*0000*/ 	.word	0x00000000
	.align		4
        /*0004*/ 	.word	0xffffffff
	.align		4
        /*0008*/ 	.word	0x00000000
	.align		4
        /*000c*/ 	.word	0xfffffffe
	.align		4
        /*0010*/ 	.word	0x00000000
	.align		4
        /*0014*/ 	.word	0xfffffffd
	.align		4
        /*0018*/ 	.word	0x00000000
	.align		4
        /*001c*/ 	.word	0xfffffffc


//--------------------- .text._Z6MatMulPiS_S_i    --------------------------
	.section	.text._Z6MatMulPiS_S_i,"ax",@progbits
	.align	128
        .global         _Z6MatMulPiS_S_i
        .type           _Z6MatMulPiS_S_i,@function
        .size           _Z6MatMulPiS_S_i,(.L_x_6 - _Z6MatMulPiS_S_i)
        .other          _Z6MatMulPiS_S_i,@"STO_CUDA_ENTRY STV_DEFAULT"
_Z6MatMulPiS_S_i:
.text._Z6MatMulPiS_S_i:
[----:B------:R-:W-:Y:S08]  /*0000*/  LDC R1, c[0x0][0x37c] ;  /* 0x0000df00ff017b82 */ /* 0x000ff00000000800 */
[----:B------:R-:W0:Y:S01]  /*0010*/  LDC R0, c[0x0][0x398] ;  /* 0x0000e600ff007b82 */ /* 0x000e220000000800 */
[----:B------:R-:W1:Y:S01]  /*0020*/  S2R R3, SR_TID.X ;  /* 0x0000000000037919 */ /* 0x000e620000002100 */
[----:B------:R-:W2:Y:S01]  /*0030*/  LDCU.64 UR4, c[0x0][0x358] ;  /* 0x00006b00ff0477ac */ /* 0x000ea20008000a00 */
[----:B------:R-:W-:Y:S01]  /*0040*/  IMAD.MOV.U32 R20, RZ, RZ, RZ ;  /* 0x000000ffff147224 */ /* 0x000fe200078e00ff */
[----:B------:R-:W3:Y:S01]  /*0050*/  S2R R5, SR_TID.Y ;  /* 0x0000000000057919 */ /* 0x000ee20000002200 */
[----:B0-----:R-:W-:-:S13]  /*0060*/  ISETP.GE.AND P0, PT, R0, 0x1, PT ;  /* 0x000000010000780c */ /* 0x001fda0003f06270 */
[----:B-123--:R-:W-:Y:S05]  /*0070*/  @!P0 BRA `(.L_x_0) ;  /* 0x0000000800a88947 */ /* 0x00efea0003800000 */
[C---:B------:R-:W-:Y:S01]  /*0080*/  ISETP.GE.U32.AND P1, PT, R0.reuse, 0x8, PT ;  /* 0x000000080000780c */ /* 0x040fe20003f26070 */
[----:B------:R-:W-:Y:S01]  /*0090*/  HFMA2 R7, -RZ, RZ, 0, 0 ;  /* 0x00000000ff077431 */ /* 0x000fe200000001ff */
[----:B------:R-:W-:Y:S01]  /*00a0*/  LOP3.LUT R4, R0, 0x7, RZ, 0xc0, !PT ;  /* 0x0000000700047812 */ /* 0x000fe200078ec0ff */
[----:B------:R-:W-:Y:S02]  /*00b0*/  IMAD R6, R5, R0, RZ ;  /* 0x0000000005067224 */ /* 0x000fe400078e02ff */
[----:B------:R-:W-:Y:S01]  /*00c0*/  IMAD.MOV.U32 R20, RZ, RZ, RZ ;  /* 0x000000ffff147224 */ /* 0x000fe200078e00ff */
[----:B------:R-:W-:-:S07]  /*00d0*/  ISETP.NE.AND P0, PT, R4, RZ, PT ;  /* 0x000000ff0400720c */ /* 0x000fce0003f05270 */
[----:B------:R-:W-:Y:S06]  /*00e0*/  @!P1 BRA `(.L_x_1) ;  /* 0x00000004003c9947 */ /* 0x000fec0003800000 */
[----:B------:R-:W0:Y:S01]  /*00f0*/  LDC.64 R8, c[0x0][0x380] ;  /* 0x0000e000ff087b82 */ /* 0x000e220000000a00 */
[C---:B------:R-:W-:Y:S01]  /*0100*/  LOP3.LUT R7, R0.reuse, 0x7ffffff8, RZ, 0xc0, !PT ;  /* 0x7ffffff800077812 */ /* 0x040fe200078ec0ff */
[----:B------:R-:W-:Y:S01]  /*0110*/  IMAD.IADD R2, R3, 0x1, R0 ;  /* 0x0000000103027824 */ /* 0x000fe200078e0200 */
[C---:B------:R-:W-:Y:S01]  /*0120*/  SHF.L.U32 R10, R0.reuse, 0x3, RZ ;  /* 0x00000003000a7819 */ /* 0x040fe200000006ff */
[C-C-:B------:R-:W-:Y:S01]  /*0130*/  IMAD R11, R0.reuse, 0x3, R3.reuse ;  /* 0x00000003000b7824 */ /* 0x140fe200078e0203 */
[C---:B------:R-:W-:Y:S01]  /*0140*/  LEA R25, R0.reuse, R3, 0x2 ;  /* 0x0000000300197211 */ /* 0x040fe200078e10ff */
[C-C-:B------:R-:W-:Y:S02]  /*0150*/  IMAD R27, R0.reuse, 0x5, R3.reuse ;  /* 0x00000005001b7824 */ /* 0x140fe400078e0203 */
[----:B------:R-:W1:Y:S01]  /*0160*/  LDC.64 R12, c[0x0][0x388] ;  /* 0x0000e200ff0c7b82 */ /* 0x000e620000000a00 */
[C-C-:B------:R-:W-:Y:S02]  /*0170*/  IMAD R29, R0.reuse, 0x6, R3.reuse ;  /* 0x00000006001d7824 */ /* 0x140fe400078e0203 */
[----:B------:R-:W-:-:S02]  /*0180*/  IMAD R24, R0, 0x7, R3 ;  /* 0x0000000700187824 */ /* 0x000fc400078e0203 */
[----:B------:R-:W-:Y:S02]  /*0190*/  IMAD.MOV.U32 R20, RZ, RZ, RZ ;  /* 0x000000ffff147224 */ /* 0x000fe400078e00ff */
[----:B0-----:R-:W-:-:S03]  /*01a0*/  IMAD.WIDE.U32 R8, R6, 0x4, R8 ;  /* 0x0000000406087825 */ /* 0x001fc600078e0008 */
[----:B------:R-:W-:Y:S02]  /*01b0*/  IADD3 R21, P1, PT, R8, 0x10, RZ ;  /* 0x0000001008157810 */ /* 0x000fe40007f3e0ff */
[----:B------:R-:W-:Y:S01]  /*01c0*/  IADD3 R8, PT, PT, -R7, RZ, RZ ;  /* 0x000000ff07087210 */ /* 0x000fe20007ffe1ff */
[----:B-1----:R-:W-:-:S04]  /*01d0*/  IMAD.WIDE.U32 R16, R3, 0x4, R12 ;  /* 0x0000000403107825 */ /* 0x002fc800078e000c */
[----:B------:R-:W-:Y:S02]  /*01e0*/  IMAD.X R22, RZ, RZ, R9, P1 ;  /* 0x000000ffff167224 */ /* 0x000fe400008e0609 */
[----:B------:R-:W-:-:S07]  /*01f0*/  IMAD R9, R0, 0x2, R3 ;  /* 0x0000000200097824 */ /* 0x000fce00078e0203 */
.L_x_2:
[----:B------:R-:W-:Y:S01]  /*0200*/  IMAD.MOV.U32 R14, RZ, RZ, R21 ;  /* 0x000000ffff0e7224 */ /* 0x000fe200078e0015 */
[----:B------:R-:W-:Y:S01]  /*0210*/  MOV R15, R22 ;  /* 0x00000016000f7202 */ /* 0x000fe20000000f00 */
[----:B------:R-:W2:Y:S01]  /*0220*/  LDG.E R23, desc[UR4][R16.64] ;  /* 0x0000000410177981 */ /* 0x000ea2000c1e1900 */
[----:B------:R-:W-:-:S03]  /*0230*/  IMAD.WIDE.U32 R18, R2, 0x4, R12 ;  /* 0x0000000402127825 */ /* 0x000fc600078e000c */
[----:B------:R-:W3:Y:S04]  /*0240*/  LDG.E R22, desc[UR4][R14.64+-0x10] ;  /* 0xfffff0040e167981 */ /* 0x000ee8000c1e1900 */
[----:B------:R-:W4:Y:S04]  /*0250*/  LDG.E R18, desc[UR4][R18.64] ;  /* 0x0000000412127981 */ /* 0x000f28000c1e1900 */
[----:B------:R-:W5:Y:S04]  /*0260*/  LDG.E R21, desc[UR4][R14.64+-0xc] ;  /* 0xfffff4040e157981 */ /* 0x000f68000c1e1900 */
[----:B------:R-:W5:Y:S01]  /*0270*/  LDG.E R28, desc[UR4][R14.64+-0x8] ;  /* 0xfffff8040e1c7981 */ /* 0x000f62000c1e1900 */
[----:B--2---:R-:W-:-:S02]  /*0280*/  I2FP.F32.S32 R26, R23 ;  /* 0x00000017001a7245 */ /* 0x004fc40000201400 */
[----:B---3--:R-:W-:-:S05]  /*0290*/  I2FP.F32.S32 R23, R22 ;  /* 0x0000001600177245 */ /* 0x008fca0000201400 */
[----:B------:R-:W-:Y:S01]  /*02a0*/  FFMA R26, R23, R26, R20 ;  /* 0x0000001a171a7223 */ /* 0x000fe20000000014 */
[----:B----4-:R-:W-:Y:S01]  /*02b0*/  I2FP.F32.S32 R20, R18 ;  /* 0x0000001200147245 */ /* 0x010fe20000201400 */
[----:B------:R-:W-:Y:S01]  /*02c0*/  IMAD.WIDE.U32 R22, R9, 0x4, R12 ;  /* 0x0000000409167825 */ /* 0x000fe200078e000c */
[----:B-----5:R-:W-:Y:S01]  /*02d0*/  I2FP.F32.S32 R21, R21 ;  /* 0x0000001500157245 */ /* 0x020fe20000201400 */
[----:B------:R-:W2:Y:S04]  /*02e0*/  LDG.E R18, desc[UR4][R14.64+-0x4] ;  /* 0xfffffc040e127981 */ /* 0x000ea8000c1e1900 */
[----:B------:R-:W-:Y:S01]  /*02f0*/  FFMA R26, R21, R20, R26 ;  /* 0x00000014151a7223 */ /* 0x000fe2000000001a */
[----:B------:R-:W3:Y:S01]  /*0300*/  LDG.E R22, desc[UR4][R22.64] ;  /* 0x0000000416167981 */ /* 0x000ee2000c1e1900 */
[----:B------:R-:W-:-:S06]  /*0310*/  IMAD.WIDE.U32 R20, R11, 0x4, R12 ;  /* 0x000000040b147825 */ /* 0x000fcc00078e000c */
[----:B------:R-:W4:Y:S01]  /*0320*/  LDG.E R20, desc[UR4][R20.64] ;  /* 0x0000000414147981 */ /* 0x000f22000c1e1900 */
[----:B------:R-:W-:-:S03]  /*0330*/  I2FP.F32.S32 R19, R28 ;  /* 0x0000001c00137245 */ /* 0x000fc60000201400 */
[----:B------:R-:W5:Y:S01]  /*0340*/  LDG.E R23, desc[UR4][R14.64+0x4] ;  /* 0x000004040e177981 */ /* 0x000f62000c1e1900 */
[----:B--2---:R-:W-:Y:S02]  /*0350*/  I2FP.F32.S32 R28, R18 ;  /* 0x00000012001c7245 */ /* 0x004fe40000201400 */
[----:B---3--:R-:W-:-:S05]  /*0360*/  I2FP.F32.S32 R22, R22 ;  /* 0x0000001600167245 */ /* 0x008fca0000201400 */
[----:B------:R-:W-:Y:S01]  /*0370*/  FFMA R26, R19, R22, R26 ;  /* 0x00000016131a7223 */ /* 0x000fe2000000001a */
[----:B------:R-:W-:Y:S01]  /*0380*/  IMAD.WIDE.U32 R18, R25, 0x4, R12 ;  /* 0x0000000419127825 */ /* 0x000fe200078e000c */
[----:B----4-:R-:W-:-:S05]  /*0390*/  I2FP.F32.S32 R21, R20 ;  /* 0x0000001400157245 */ /* 0x010fca0000201400 */
[----:B------:R-:W-:Y:S01]  /*03a0*/  FFMA R22, R28, R21, R26 ;  /* 0x000000151c167223 */ /* 0x000fe2000000001a */
[----:B------:R-:W2:Y:S01]  /*03b0*/  LDG.E R18, desc[UR4][R18.64] ;  /* 0x0000000412127981 */ /* 0x000ea2000c1e1900 */
[----:B------:R-:W-:-:S03]  /*03c0*/  IMAD.WIDE.U32 R20, R27, 0x4, R12 ;  /* 0x000000041b147825 */ /* 0x000fc600078e000c */
[----:B------:R-:W3:Y:S04]  /*03d0*/  LDG.E R26, desc[UR4][R14.64] ;  /* 0x000000040e1a7981 */ /* 0x000ee8000c1e1900 */
[----:B------:R-:W4:Y:S01]  /*03e0*/  LDG.E R20, desc[UR4][R20.64] ;  /* 0x0000000414147981 */ /* 0x000f22000c1e1900 */
[----:B--2---:R-:W-:Y:S02]  /*03f0*/  I2FP.F32.S32 R28, R18 ;  /* 0x00000012001c7245 */ /* 0x004fe40000201400 */
[----:B---3--:R-:W-:-:S05]  /*0400*/  I2FP.F32.S32 R26, R26 ;  /* 0x0000001a001a7245 */ /* 0x008fca0000201400 */
[----:B------:R-:W-:Y:S01]  /*0410*/  FFMA R26, R26, R28, R22 ;  /* 0x0000001c1a1a7223 */ /* 0x000fe20000000016 */
[----:B-----5:R-:W-:Y:S01]  /*0420*/  I2FP.F32.S32 R28, R23 ;  /* 0x00000017001c7245 */ /* 0x020fe20000201400 */
[----:B------:R-:W-:Y:S01]  /*0430*/  IMAD.WIDE.U32 R22, R29, 0x4, R12 ;  /* 0x000000041d167825 */ /* 0x000fe200078e000c */
[----:B----4-:R-:W-:Y:S02]  /*0440*/  I2FP.F32.S32 R19, R20 ;  /* 0x0000001400137245 */ /* 0x010fe40000201400 */
[----:B------:R-:W2:Y:S03]  /*0450*/  LDG.E R20, desc[UR4][R14.64+0xc] ;  /* 0x00000c040e147981 */ /* 0x000ea6000c1e1900 */
[----:B------:R-:W-:Y:S01]  /*0460*/  FFMA R26, R28, R19, R26 ;  /* 0x000000131c1a7223 */ /* 0x000fe2000000001a */
[----:B------:R-:W3:Y:S04]  /*0470*/  LDG.E R22, desc[UR4][R22.64] ;  /* 0x0000000416167981 */ /* 0x000ee8000c1e1900 */
[----:B------:R-:W4:Y:S01]  /*0480*/  LDG.E R28, desc[UR4][R14.64+0x8] ;  /* 0x000008040e1c7981 */ /* 0x000f22000c1e1900 */
[----:B------:R-:W-:-:S06]  /*0490*/  IMAD.WIDE.U32 R18, R24, 0x4, R12 ;  /* 0x0000000418127825 */ /* 0x000fcc00078e000c */
[----:B------:R-:W5:Y:S01]  /*04a0*/  LDG.E R18, desc[UR4][R18.64] ;  /* 0x0000000412127981 */ /* 0x000f62000c1e1900 */
[----:B------:R-:W-:Y:S01]  /*04b0*/  IADD3 R8, PT, PT, R8, 0x8, RZ ;  /* 0x0000000808087810 */ /* 0x000fe20007ffe0ff */
[C---:B------:R-:W-:Y:S01]  /*04c0*/  IMAD.IADD R2, R10.reuse, 0x1, R2 ;  /* 0x000000010a027824 */ /* 0x040fe200078e0202 */
[C---:B------:R-:W-:Y:S01]  /*04d0*/  IADD3 R9, PT, PT, R10.reuse, R9, RZ ;  /* 0x000000090a097210 */ /* 0x040fe20007ffe0ff */
[C---:B------:R-:W-:Y:S01]  /*04e0*/  IMAD.IADD R11, R10.reuse, 0x1, R11 ;  /* 0x000000010a0b7824 */ /* 0x040fe200078e020b */
[C---:B------:R-:W-:Y:S01]  /*04f0*/  IADD3 R25, PT, PT, R10.reuse, R25, RZ ;  /* 0x000000190a197210 */ /* 0x040fe20007ffe0ff */
[C---:B------:R-:W-:Y:S01]  /*0500*/  IMAD.IADD R27, R10.reuse, 0x1, R27 ;  /* 0x000000010a1b7824 */ /* 0x040fe200078e021b */
[C---:B------:R-:W-:Y:S01]  /*0510*/  IADD3 R29, PT, PT, R10.reuse, R29, RZ ;  /* 0x0000001d0a1d7210 */ /* 0x040fe20007ffe0ff */
[C---:B------:R-:W-:Y:S02]  /*0520*/  IMAD.IADD R24, R10.reuse, 0x1, R24 ;  /* 0x000000010a187824 */ /* 0x040fe400078e0218 */
[----:B------:R-:W-:Y:S01]  /*0530*/  IMAD.WIDE.U32 R16, R10, 0x4, R16 ;  /* 0x000000040a107825 */ /* 0x000fe200078e0010 */
[----:B---3--:R-:W-:-:S02]  /*0540*/  I2FP.F32.S32 R22, R22 ;  /* 0x0000001600167245 */ /* 0x008fc40000201400 */
[----:B----4-:R-:W-:-:S05]  /*0550*/  I2FP.F32.S32 R21, R28 ;  /* 0x0000001c00157245 */ /* 0x010fca0000201400 */
[----:B------:R-:W-:Y:S01]  /*0560*/  FFMA R26, R21, R22, R26 ;  /* 0x00000016151a7223 */ /* 0x000fe2000000001a */
[----:B------:R-:W-:-:S05]  /*0570*/  IADD3 R21, P1, PT, R14, 0x20, RZ ;  /* 0x000000200e157810 */ /* 0x000fca0007f3e0ff */
[----:B------:R-:W-:Y:S01]  /*0580*/  IMAD.X R22, RZ, RZ, R15, P1 ;  /* 0x000000ffff167224 */ /* 0x000fe200008e060f */
[----:B------:R-:W-:Y:S02]  /*0590*/  ISETP.NE.AND P1, PT, R8, RZ, PT ;  /* 0x000000ff0800720c */ /* 0x000fe40003f25270 */
[----:B-----5:R-:W-:Y:S02]  /*05a0*/  I2FP.F32.S32 R28, R18 ;  /* 0x00000012001c7245 */ /* 0x020fe40000201400 */
[----:B--2---:R-:W-:-:S05]  /*05b0*/  I2FP.F32.S32 R20, R20 ;  /* 0x0000001400147245 */ /* 0x004fca0000201400 */
[----:B------:R-:W-:-:S04]  /*05c0*/  FFMA R20, R20, R28, R26 ;  /* 0x0000001c14147223 */ /* 0x000fc8000000001a */
[----:B------:R-:W-:Y:S05]  /*05d0*/  @P1 BRA `(.L_x_2) ;  /* 0xfffffffc00081947 */ /* 0x000fea000383ffff */
.L_x_1:
[----:B------:R-:W-:Y:S05]  /*05e0*/  @!P0 BRA `(.L_x_0) ;  /* 0x00000004004c8947 */ /* 0x000fea0003800000 */
[----:B------:R-:W-:Y:S02]  /*05f0*/  ISETP.GE.U32.AND P1, PT, R4, 0x4, PT ;  /* 0x000000040400780c */ /* 0x000fe40003f26070 */
[----:B------:R-:W-:-:S04]  /*0600*/  LOP3.LUT R2, R0, 0x3, RZ, 0xc0, !PT ;  /* 0x0000000300027812 */ /* 0x000fc800078ec0ff */
[----:B------:R-:W-:-:S07]  /*0610*/  ISETP.NE.AND P0, PT, R2, RZ, PT ;  /* 0x000000ff0200720c */ /* 0x000fce0003f05270 */
[----:B------:R-:W-:Y:S06]  /*0620*/  @!P1 BRA `(.L_x_3) ;  /* 0x0000000000989947 */ /* 0x000fec0003800000 */
[----:B------:R-:W0:Y:S01]  /*0630*/  LDC.64 R18, c[0x0][0x380] ;  /* 0x0000e000ff127b82 */ /* 0x000e220000000a00 */
[----:B------:R-:W1:Y:S01]  /*0640*/  LDCU.64 UR6, c[0x0][0x380] ;  /* 0x00007000ff0677ac */ /* 0x000e620008000a00 */
[----:B------:R-:W-:Y:S01]  /*0650*/  IMAD R17, R7, R0, R3 ;  /* 0x0000000007117224 */ /* 0x000fe200078e0203 */
[CC--:B------:R-:W-:Y:S02]  /*0660*/  IADD3 R9, PT, PT, R6.reuse, R7.reuse, RZ ;  /* 0x0000000706097210 */ /* 0x0c0fe40007ffe0ff */
[----:B------:R-:W-:Y:S01]  /*0670*/  IADD3 R4, P1, PT, R6, R7, RZ ;  /* 0x0000000706047210 */ /* 0x000fe20007f3e0ff */
[----:B------:R-:W-:Y:S02]  /*0680*/  IMAD.IADD R15, R17, 0x1, R0 ;  /* 0x00000001110f7824 */ /* 0x000fe400078e0200 */
[----:B------:R-:W2:Y:S01]  /*0690*/  LDC.64 R10, c[0x0][0x388] ;  /* 0x0000e200ff0a7b82 */ /* 0x000ea20000000a00 */
[----:B------:R-:W-:Y:S02]  /*06a0*/  IADD3.X R21, PT, PT, RZ, RZ, RZ, P1, !PT ;  /* 0x000000ffff157210 */ /* 0x000fe40000ffe4ff */
[----:B-1----:R-:W-:Y:S01]  /*06b0*/  LEA R8, P1, R4, UR6, 0x2 ;  /* 0x0000000604087c11 */ /* 0x002fe2000f8210ff */
[----:B0-----:R-:W-:-:S03]  /*06c0*/  IMAD.WIDE.U32 R18, R9, 0x4, R18 ;  /* 0x0000000409127825 */ /* 0x001fc600078e0012 */
[----:B------:R-:W-:-:S03]  /*06d0*/  LEA.HI.X R9, R4, UR7, R21, 0x2, P1 ;  /* 0x0000000704097c11 */ /* 0x000fc600088f1415 */
[----:B------:R-:W3:Y:S01]  /*06e0*/  LDG.E R18, desc[UR4][R18.64] ;  /* 0x0000000412127981 */ /* 0x000ee2000c1e1900 */
[----:B--2---:R-:W-:-:S03]  /*06f0*/  IMAD.WIDE.U32 R16, R17, 0x4, R10 ;  /* 0x0000000411107825 */ /* 0x004fc600078e000a */
[----:B------:R-:W2:Y:S01]  /*0700*/  LDG.E R4, desc[UR4][R8.64+0x4] ;  /* 0x0000040408047981 */ /* 0x000ea2000c1e1900 */
[----:B------:R-:W-:-:S03]  /*0710*/  IMAD.WIDE.U32 R12, R15, 0x4, R10 ;  /* 0x000000040f0c7825 */ /* 0x000fc600078e000a */
[----:B------:R-:W4:Y:S01]  /*0720*/  LDG.E R16, desc[UR4][R16.64] ;  /* 0x0000000410107981 */ /* 0x000f22000c1e1900 */
[----:B------:R-:W-:-:S03]  /*0730*/  IMAD.IADD R15, R15, 0x1, R0 ;  /* 0x000000010f0f7824 */ /* 0x000fc600078e0200 */
[----:B------:R2:W5:Y:S02]  /*0740*/  LDG.E R12, desc[UR4][R12.64] ;  /* 0x000000040c0c7981 */ /* 0x000564000c1e1900 */
[C---:B------:R-:W-:Y:S01]  /*0750*/  IADD3 R21, PT, PT, R15.reuse, R0, RZ ;  /* 0x000000000f157210 */ /* 0x040fe20007ffe0ff */
[--C-:B------:R-:W-:Y:S01]  /*0760*/  IMAD.WIDE.U32 R14, R15, 0x4, R10.reuse ;  /* 0x000000040f0e7825 */ /* 0x100fe200078e000a */
[----:B------:R-:W5:Y:S03]  /*0770*/  LDG.E R22, desc[UR4][R8.64+0xc] ;  /* 0x00000c0408167981 */ /* 0x000f66000c1e1900 */
[----:B------:R-:W-:Y:S02]  /*0780*/  IMAD.WIDE.U32 R10, R21, 0x4, R10 ;  /* 0x00000004150a7825 */ /* 0x000fe400078e000a */
[----:B------:R-:W5:Y:S04]  /*0790*/  LDG.E R21, desc[UR4][R8.64+0x8] ;  /* 0x0000080408157981 */ /* 0x000f68000c1e1900 */
[----:B------:R-:W5:Y:S04]  /*07a0*/  LDG.E R14, desc[UR4][R14.64] ;  /* 0x000000040e0e7981 */ /* 0x000f68000c1e1900 */
[----:B------:R-:W5:Y:S01]  /*07b0*/  LDG.E R10, desc[UR4][R10.64] ;  /* 0x000000040a0a7981 */ /* 0x000f62000c1e1900 */
[----:B------:R-:W-:Y:S01]  /*07c0*/  VIADD R7, R7, 0x4 ;  /* 0x0000000407077836 */ /* 0x000fe20000000000 */
[----:B---3--:R-:W-:-:S02]  /*07d0*/  I2FP.F32.S32 R19, R18 ;  /* 0x0000001200137245 */ /* 0x008fc40000201400 */
[----:B--2---:R-:W-:Y:S02]  /*07e0*/  I2FP.F32.S32 R13, R4 ;  /* 0x00000004000d7245 */ /* 0x004fe40000201400 */
[----:B----4-:R-:W-:Y:S02]  /*07f0*/  I2FP.F32.S32 R16, R16 ;  /* 0x0000001000107245 */ /* 0x010fe40000201400 */
[----:B-----5:R-:W-:-:S03]  /*0800*/  I2FP.F32.S32 R12, R12 ;  /* 0x0000000c000c7245 */ /* 0x020fc60000201400 */
[----:B------:R-:W-:-:S04]  /*0810*/  FFMA R16, R19, R16, R20 ;  /* 0x0000001013107223 */ /* 0x000fc80000000014 */
[----:B------:R-:W-:Y:S01]  /*0820*/  FFMA R12, R13, R12, R16 ;  /* 0x0000000c0d0c7223 */ /* 0x000fe20000000010 */
[----:B------:R-:W-:Y:S02]  /*0830*/  I2FP.F32.S32 R13, R22 ;  /* 0x00000016000d7245 */ /* 0x000fe40000201400 */
[----:B------:R-:W-:Y:S02]  /*0840*/  I2FP.F32.S32 R21, R21 ;  /* 0x0000001500157245 */ /* 0x000fe40000201400 */
[----:B------:R-:W-:Y:S02]  /*0850*/  I2FP.F32.S32 R4, R14 ;  /* 0x0000000e00047245 */ /* 0x000fe40000201400 */
[----:B------:R-:W-:-:S03]  /*0860*/  I2FP.F32.S32 R20, R10 ;  /* 0x0000000a00147245 */ /* 0x000fc60000201400 */
[----:B------:R-:W-:-:S04]  /*0870*/  FFMA R4, R21, R4, R12 ;  /* 0x0000000415047223 */ /* 0x000fc8000000000c */
[----:B------:R-:W-:-:S07]  /*0880*/  FFMA R20, R13, R20, R4 ;  /* 0x000000140d147223 */ /* 0x000fce0000000004 */
.L_x_3:
[----:B------:R-:W-:Y:S05]  /*0890*/  @!P0 BRA `(.L_x_0) ;  /* 0x0000000000a08947 */ /* 0x000fea0003800000 */
[----:B------:R-:W-:Y:S02]  /*08a0*/  ISETP.NE.AND P1, PT, R2, 0x1, PT ;  /* 0x000000010200780c */ /* 0x000fe40003f25270 */
[----:B------:R-:W-:-:S04]  /*08b0*/  LOP3.LUT R4, R0, 0x1, RZ, 0xc0, !PT ;  /* 0x0000000100047812 */ /* 0x000fc800078ec0ff */
[----:B------:R-:W-:-:S07]  /*08c0*/  ISETP.NE.U32.AND P0, PT, R4, 0x1, PT ;  /* 0x000000010400780c */ /* 0x000fce0003f05070 */
[----:B------:R-:W-:Y:S06]  /*08d0*/  @!P1 BRA `(.L_x_4) ;  /* 0x0000000000609947 */ /* 0x000fec0003800000 */
[----:B------:R-:W0:Y:S01]  /*08e0*/  LDC.64 R12, c[0x0][0x380] ;  /* 0x0000e000ff0c7b82 */ /* 0x000e220000000a00 */
[----:B------:R-:W1:Y:S01]  /*08f0*/  LDCU.64 UR6, c[0x0][0x380] ;  /* 0x00007000ff0677ac */ /* 0x000e620008000a00 */
[CC--:B------:R-:W-:Y:S01]  /*0900*/  IADD3 R9, PT, PT, R6.reuse, R7.reuse, RZ ;  /* 0x0000000706097210 */ /* 0x0c0fe20007ffe0ff */
[----:B------:R-:W-:Y:S01]  /*0910*/  IMAD R15, R7, R0, R3 ;  /* 0x00000000070f7224 */ /* 0x000fe200078e0203 */
[----:B------:R-:W-:-:S03]  /*0920*/  IADD3 R2, P1, PT, R6, R7, RZ ;  /* 0x0000000706027210 */ /* 0x000fc60007f3e0ff */
[----:B------:R-:W-:Y:S01]  /*0930*/  IMAD.IADD R17, R15, 0x1, R0 ;  /* 0x000000010f117824 */ /* 0x000fe200078e0200 */
[----:B------:R-:W2:Y:S01]  /*0940*/  LDC.64 R10, c[0x0][0x388] ;  /* 0x0000e200ff0a7b82 */ /* 0x000ea20000000a00 */
[----:B0-----:R-:W-:Y:S01]  /*0950*/  IMAD.WIDE.U32 R12, R9, 0x4, R12 ;  /* 0x00000004090c7825 */ /* 0x001fe200078e000c */
[----:B------:R-:W-:Y:S02]  /*0960*/  IADD3.X R9, PT, PT, RZ, RZ, RZ, P1, !PT ;  /* 0x000000ffff097210 */ /* 0x000fe40000ffe4ff */
[----:B-1----:R-:W-:-:S03]  /*0970*/  LEA R8, P1, R2, UR6, 0x2 ;  /* 0x0000000602087c11 */ /* 0x002fc6000f8210ff */
[----:B------:R-:W3:Y:S01]  /*0980*/  LDG.E R12, desc[UR4][R12.64] ;  /* 0x000000040c0c7981 */ /* 0x000ee2000c1e1900 */
[----:B------:R-:W-:Y:S01]  /*0990*/  LEA.HI.X R9, R2, UR7, R9, 0x2, P1 ;  /* 0x0000000702097c11 */ /* 0x000fe200088f1409 */
[----:B--2---:R-:W-:-:S04]  /*09a0*/  IMAD.WIDE.U32 R14, R15, 0x4, R10 ;  /* 0x000000040f0e7825 */ /* 0x004fc800078e000a */
[----:B------:R-:W-:Y:S01]  /*09b0*/  IMAD.WIDE.U32 R10, R17, 0x4, R10 ;  /* 0x00000004110a7825 */ /* 0x000fe200078e000a */
[----:B------:R-:W2:Y:S04]  /*09c0*/  LDG.E R8, desc[UR4][R8.64+0x4] ;  /* 0x0000040408087981 */ /* 0x000ea8000c1e1900 */
[----:B------:R-:W4:Y:S04]  /*09d0*/  LDG.E R14, desc[UR4][R14.64] ;  /* 0x000000040e0e7981 */ /* 0x000f28000c1e1900 */
[----:B------:R-:W5:Y:S01]  /*09e0*/  LDG.E R10, desc[UR4][R10.64] ;  /* 0x000000040a0a7981 */ /* 0x000f62000c1e1900 */
[----:B------:R-:W-:Y:S01]  /*09f0*/  VIADD R7, R7, 0x2 ;  /* 0x0000000207077836 */ /* 0x000fe20000000000 */
[----:B---3--:R-:W-:-:S02]  /*0a00*/  I2FP.F32.S32 R17, R12 ;  /* 0x0000000c00117245 */ /* 0x008fc40000201400 */
[----:B--2---:R-:W-:Y:S02]  /*0a10*/  I2FP.F32.S32 R19, R8 ;  /* 0x0000000800137245 */ /* 0x004fe40000201400 */
[----:B----4-:R-:W-:Y:S02]  /*0a20*/  I2FP.F32.S32 R2, R14 ;  /* 0x0000000e00027245 */ /* 0x010fe40000201400 */
[----:B-----5:R-:W-:-:S03]  /*0a30*/  I2FP.F32.S32 R4, R10 ;  /* 0x0000000a00047245 */ /* 0x020fc60000201400 */
[----:B------:R-:W-:-:S04]  /*0a40*/  FFMA R2, R17, R2, R20 ;  /* 0x0000000211027223 */ /* 0x000fc80000000014 */
[----:B------:R-:W-:-:S07]  /*0a50*/  FFMA R20, R19, R4, R2 ;  /* 0x0000000413147223 */ /* 0x000fce0000000002 */
.L_x_4:
[----:B------:R-:W-:Y:S05]  /*0a60*/  @P0 BRA `(.L_x_0) ;  /* 0x00000000002c0947 */ /* 0x000fea0003800000 */
[----:B------:R-:W0:Y:S01]  /*0a70*/  LDC.64 R8, c[0x0][0x380] ;  /* 0x0000e000ff087b82 */ /* 0x000e220000000a00 */
[----:B------:R-:W-:Y:S01]  /*0a80*/  IADD3 R13, PT, PT, R6, R7, RZ ;  /* 0x00000007060d7210 */ /* 0x000fe20007ffe0ff */
[----:B------:R-:W-:-:S06]  /*0a90*/  IMAD R15, R7, R0, R3 ;  /* 0x00000000070f7224 */ /* 0x000fcc00078e0203 */
[----:B------:R-:W1:Y:S01]  /*0aa0*/  LDC.64 R10, c[0x0][0x388] ;  /* 0x0000e200ff0a7b82 */ /* 0x000e620000000a00 */
[----:B0-----:R-:W-:-:S06]  /*0ab0*/  IMAD.WIDE.U32 R6, R13, 0x4, R8 ;  /* 0x000000040d067825 */ /* 0x001fcc00078e0008 */
[----:B------:R-:W2:Y:S01]  /*0ac0*/  LDG.E R6, desc[UR4][R6.64] ;  /* 0x0000000406067981 */ /* 0x000ea2000c1e1900 */
[----:B-1----:R-:W-:-:S06]  /*0ad0*/  IMAD.WIDE.U32 R8, R15, 0x4, R10 ;  /* 0x000000040f087825 */ /* 0x002fcc00078e000a */
[----:B------:R-:W3:Y:S01]  /*0ae0*/  LDG.E R8, desc[UR4][R8.64] ;  /* 0x0000000408087981 */ /* 0x000ee2000c1e1900 */
[----:B--2---:R-:W-:Y:S02]  /*0af0*/  I2FP.F32.S32 R11, R6 ;  /* 0x00000006000b7245 */ /* 0x004fe40000201400 */
[----:B---3--:R-:W-:-:S05]  /*0b00*/  I2FP.F32.S32 R2, R8 ;  /* 0x0000000800027245 */ /* 0x008fca0000201400 */
[----:B------:R-:W-:-:S07]  /*0b10*/  FFMA R20, R11, R2, R20 ;  /* 0x000000020b147223 */ /* 0x000fce0000000014 */
.L_x_0:
[----:B------:R-:W0:Y:S01]  /*0b20*/  LDC.64 R6, c[0x0][0x390] ;  /* 0x0000e400ff067b82 */ /* 0x000e220000000a00 */
[----:B------:R-:W1:Y:S01]  /*0b30*/  F2I.TRUNC.NTZ R9, R20 ;  /* 0x0000001400097305 */ /* 0x000e62000020f100 */
[----:B------:R-:W-:-:S04]  /*0b40*/  IMAD R3, R5, R0, R3 ;  /* 0x0000000005037224 */ /* 0x000fc800078e0203 */
[----:B0-----:R-:W-:-:S05]  /*0b50*/  IMAD.WIDE R2, R3, 0x4, R6 ;  /* 0x0000000403027825 */ /* 0x001fca00078e0206 */
[----:B-1----:R-:W-:Y:S01]  /*0b60*/  STG.E desc[UR4][R2.64], R9 ;  /* 0x0000000902007986 */ /* 0x002fe2000c101904 */
[----:B------:R-:W-:Y:S05]  /*0b70*/  EXIT ;  /* 0x000000000000794d */ /* 0x000fea0003800000 */
.L_x_5:
[----:B------:R-:W-:-:S00]  /*0b80*/  BRA `(.L_x_5) ;  /* 0xfffffffc00fc7947 */ /* 0x000fc0000383ffff */
[----:B------:R-:W-:-:S00]  /*0b90*/  NOP ;  /* 0x0000000000007918 */ /* 0x000fc00000000000 */
        /* <DEDUP_REMOVED lines=14> */
.L_x_6:


//--------------------- .nv.shared.reserved.0     --------------------------
	.section	.nv.shared.reserved.0,"aw",@nobits
	.weak		__nv_reservedSMEM_offset_0_alias
	.size		__nv_reservedSMEM_offset_0_alias, 0, 64
	.other		__nv_reservedSMEM_offset_0_alias,@"STO_CUDA_RESERVED_SHARED STV_DEFAULT"
__nv_reservedSMEM_offset_0_alias:
	.zero		0
	.zero		64


//--------------------- .nv.constant0._Z6MatMulPiS_S_i --------------------------
	.section	.nv.constant0._Z6MatMulPiS_S_i,"a",@progbits
	.sectionflags	@""
	.align	4
.nv.constant0._Z6MatMulPiS_S_i:
	.zero		924


//--------------------- SYMBOLS --------------------------

	.type		.nv.reservedSmem.offset0,@object
	.size		.nv.reservedSmem.offset0,0x4
